//
// Generated by NVIDIA NVVM Compiler
//
// Compiler Build ID: CL-36424714
// Cuda compilation tools, release 13.0, V13.0.88
// Based on NVVM 20.0.0
//

.version 9.0
.target sm_100
.address_size 64

	// .globl	_Z12randomMetersPiS_S_

.visible .entry _Z12randomMetersPiS_S_(
	.param .u64 .ptr .align 1 _Z12randomMetersPiS_S__param_0,
	.param .u64 .ptr .align 1 _Z12randomMetersPiS_S__param_1,
	.param .u64 .ptr .align 1 _Z12randomMetersPiS_S__param_2
)
{
	.reg .b32 	%r<5>;
	.reg .b64 	%rd<11>;

	ld.param.u64 	%rd1, [_Z12randomMetersPiS_S__param_0];
	ld.param.u64 	%rd2, [_Z12randomMetersPiS_S__param_1];
	ld.param.u64 	%rd3, [_Z12randomMetersPiS_S__param_2];
	cvta.to.global.u64 	%rd4, %rd3;
	cvta.to.global.u64 	%rd5, %rd2;
	cvta.to.global.u64 	%rd6, %rd1;
	mov.u32 	%r1, %tid.x;
	mul.wide.u32 	%rd7, %r1, 4;
	add.s64 	%rd8, %rd6, %rd7;
	ld.global.u32 	%r2, [%rd8];
	add.s64 	%rd9, %rd5, %rd7;
	ld.global.u32 	%r3, [%rd9];
	add.s32 	%r4, %r3, %r2;
	add.s64 	%rd10, %rd4, %rd7;
	st.global.u32 	[%rd10], %r4;
	ret;

}


// ===== COMPILED SASS (sm_100) =====

	.target	sm_100

	.elftype	@"ET_EXEC"


//--------------------- .note.nv.tkinfo           --------------------------
	.section	.note.nv.tkinfo,"",@"SHT_NOTE"
	.sectionflags	@"SHF_NOTE_NV_TKINFO"
	.tkinfo
        /*0018*/ 	.word	0x00000002
        /*0030*/ 	.string	""
        /*0030*/ 	.string	"ptxas"
        /*0030*/ 	.string	"Cuda compilation tools, release 13.0, V13.0.88"
        /*0030*/ 	.string	"Build cuda_13.0.r13.0/compiler.36424714_0"
        /*0030*/ 	.string	"-arch sm_100 -m 64 "



//--------------------- .note.nv.cuinfo           --------------------------
	.section	.note.nv.cuinfo,"",@"SHT_NOTE"
	.sectionflags	@"SHF_NOTE_NV_CUINFO"
        /*0018*/ 	.short	0x0002
        /*001a*/ 	.short	0x0064
        /*001c*/ 	.short	0x0082
	.zero		2


//--------------------- .nv.info                  --------------------------
	.section	.nv.info,"",@"SHT_CUDA_INFO"
	.align	4


	//----- nvinfo : EIATTR_REGCOUNT
	.align		4
        /*0000*/ 	.byte	0x04, 0x2f
        /*0002*/ 	.short	(.L_1 - .L_0)
	.align		4
.L_0:
        /*0004*/ 	.word	index@(_Z12randomMetersPiS_S_)
        /*0008*/ 	.word	0x0000000c


	//----- nvinfo : EIATTR_FRAME_SIZE
	.align		4
.L_1:
        /*000c*/ 	.byte	0x04, 0x11
        /*000e*/ 	.short	(.L_3 - .L_2)
	.align		4
.L_2:
        /*0010*/ 	.word	index@(_Z12randomMetersPiS_S_)
        /*0014*/ 	.word	0x00000000


	//----- nvinfo : EIATTR_MIN_STACK_SIZE
	.align		4
.L_3:
        /*0018*/ 	.byte	0x04, 0x12
        /*001a*/ 	.short	(.L_5 - .L_4)
	.align		4
.L_4:
        /*001c*/ 	.word	index@(_Z12randomMetersPiS_S_)
        /*0020*/ 	.word	0x00000000
.L_5:


//--------------------- .nv.compat                --------------------------
	.section	.nv.compat,"",@"SHT_CUDA_COMPAT_INFO"
	.align	4
        /*0000*/ 	.byte	0x02, 0x09, 0x00, 0x00, 0x02, 0x02, 0x01, 0x00, 0x02, 0x05, 0x05, 0x00, 0x03, 0x07, 0x01, 0x01
        /*0010*/ 	.byte	0x02, 0x03, 0x00, 0x00, 0x02, 0x06, 0x01, 0x00, 0x04, 0x0b, 0x08, 0x00, 0x09, 0x00, 0x00, 0x00
        /*0020*/ 	.byte	0x00, 0x00, 0x00, 0x00


//--------------------- .nv.info._Z12randomMetersPiS_S_ --------------------------
	.section	.nv.info._Z12randomMetersPiS_S_,"",@"SHT_CUDA_INFO"
	.sectionflags	@""
	.align	4


	//----- nvinfo : EIATTR_CUDA_API_VERSION
	.align		4
        /*0000*/ 	.byte	0x04, 0x37
        /*0002*/ 	.short	(.L_7 - .L_6)
.L_6:
        /*0004*/ 	.word	0x00000082


	//----- nvinfo : EIATTR_KPARAM_INFO
	.align		4
.L_7:
        /*0008*/ 	.byte	0x04, 0x17
        /*000a*/ 	.short	(.L_9 - .L_8)
.L_8:
        /*000c*/ 	.word	0x00000000
        /*0010*/ 	.short	0x0002
        /*0012*/ 	.short	0x0010
        /*0014*/ 	.byte	0x00, 0xf5, 0x21, 0x00


	//----- nvinfo : EIATTR_KPARAM_INFO
	.align		4
.L_9:
        /*0018*/ 	.byte	0x04, 0x17
        /*001a*/ 	.short	(.L_11 - .L_10)
.L_10:
        /*001c*/ 	.word	0x00000000
        /*0020*/ 	.short	0x0001
        /*0022*/ 	.short	0x0008
        /*0024*/ 	.byte	0x00, 0xf5, 0x21, 0x00


	//----- nvinfo : EIATTR_KPARAM_INFO
	.align		4
.L_11:
        /*0028*/ 	.byte	0x04, 0x17
        /*002a*/ 	.short	(.L_13 - .L_12)
.L_12:
        /*002c*/ 	.word	0x00000000
        /*0030*/ 	.short	0x0000
        /*0032*/ 	.short	0x0000
        /*0034*/ 	.byte	0x00, 0xf5, 0x21, 0x00


	//----- nvinfo : EIATTR_SPARSE_MMA_MASK
	.align		4
.L_13:
        /*0038*/ 	.byte	0x03, 0x50
        /*003a*/ 	.short	0x0000


	//----- nvinfo : EIATTR_MAXREG_COUNT
	.align		4
        /*003c*/ 	.byte	0x03, 0x1b
        /*003e*/ 	.short	0x00ff


	//----- nvinfo : EIATTR_MERCURY_ISA_VERSION
	.align		4
        /*0040*/ 	.byte	0x03, 0x5f
        /*0042*/ 	.short	0x0101


	//----- nvinfo : EIATTR_VRC_CTA_INIT_COUNT
	.align		4
        /*0044*/ 	.byte	0x02, 0x4a
	.zero		1
	.zero		1


	//----- nvinfo : EIATTR_EXIT_INSTR_OFFSETS
	.align		4
        /*0048*/ 	.byte	0x04, 0x1c
        /*004a*/ 	.short	(.L_15 - .L_14)


	//   ....[0]....
.L_14:
        /*004c*/ 	.word	0x000000d0


	//----- nvinfo : EIATTR_CBANK_PARAM_SIZE
	.align		4
.L_15:
        /*0050*/ 	.byte	0x03, 0x19
        /*0052*/ 	.short	0x0018


	//----- nvinfo : EIATTR_PARAM_CBANK
	.align		4
        /*0054*/ 	.byte	0x04, 0x0a
        /*0056*/ 	.short	(.L_17 - .L_16)
	.align		4
.L_16:
        /*0058*/ 	.word	index@(.nv.constant0._Z12randomMetersPiS_S_)
        /*005c*/ 	.short	0x0380
        /*005e*/ 	.short	0x0018


	//----- nvinfo : EIATTR_SW_WAR
	.align		4
.L_17:
        /*0060*/ 	.byte	0x04, 0x36
        /*0062*/ 	.short	(.L_19 - .L_18)
.L_18:
        /*0064*/ 	.word	0x00000008
.L_19:


//--------------------- .nv.callgraph             --------------------------
	.section	.nv.callgraph,"",@"SHT_CUDA_CALLGRAPH"
	.align	4
	.sectionentsize	8
	.align		4
        /*0000*/ 	.word	0x00000000
	.align		4
        /*0004*/ 	.word	0xffffffff
	.align		4
        /*0008*/ 	.word	0x00000000
	.align		4
        /*000c*/ 	.word	0xfffffffe
	.align		4
        /*0010*/ 	.word	0x00000000
	.align		4
        /*0014*/ 	.word	0xfffffffd
	.align		4
        /*0018*/ 	.word	0x00000000
	.align		4
        /*001c*/ 	.word	0xfffffffc


//--------------------- .text._Z12randomMetersPiS_S_ --------------------------
	.section	.text._Z12randomMetersPiS_S_,"ax",@progbits
	.align	128
        .global         _Z12randomMetersPiS_S_
        .type           _Z12randomMetersPiS_S_,@function
        .size           _Z12randomMetersPiS_S_,(.L_x_1 - _Z12randomMetersPiS_S_)
        .other          _Z12randomMetersPiS_S_,@"STO_CUDA_ENTRY STV_DEFAULT"
_Z12randomMetersPiS_S_:
.text._Z12randomMetersPiS_S_:
[----:B------:R-:W-:Y:S01]  /*0000*/  LDC R1, c[0x0][0x37c] ;  /* 0x0000df00ff017b82 */ /* 0x000fe20000000800 */
[----:B------:R-:W0:Y:S07]  /*0010*/  S2R R9, SR_TID.X ;  /* 0x0000000000097919 */ /* 0x000e2e0000002100 */
[----:B------:R-:W0:Y:S01]  /*0020*/  LDC.64 R2, c[0x0][0x380] ;  /* 0x0000e000ff027b82 */ /* 0x000e220000000a00 */
[----:B------:R-:W1:Y:S07]  /*0030*/  LDCU.64 UR4, c[0x0][0x358] ;  /* 0x00006b00ff0477ac */ /* 0x000e6e0008000a00 */
[----:B------:R-:W2:Y:S08]  /*0040*/  LDC.64 R4, c[0x0][0x388] ;  /* 0x0000e200ff047b82 */ /* 0x000eb00000000a00 */
[----:B------:R-:W3:Y:S01]  /*0050*/  LDC.64 R6, c[0x0][0x390] ;  /* 0x0000e400ff067b82 */ /* 0x000ee20000000a00 */
[----:B0-----:R-:W-:-:S04]  /*0060*/  IMAD.WIDE.U32 R2, R9, 0x4, R2 ;  /* 0x0000000409027825 */ /* 0x001fc800078e0002 */
[C---:B--2---:R-:W-:Y:S02]  /*0070*/  IMAD.WIDE.U32 R4, R9.reuse, 0x4, R4 ;  /* 0x0000000409047825 */ /* 0x044fe400078e0004 */
[----:B-1----:R-:W2:Y:S04]  /*0080*/  LDG.E R2, desc[UR4][R2.64] ;  /* 0x0000000402027981 */ /* 0x002ea8000c1e1900 */
[----:B------:R-:W2:Y:S01]  /*0090*/  LDG.E R5, desc[UR4][R4.64] ;  /* 0x0000000404057981 */ /* 0x000ea2000c1e1900 */
[----:B---3--:R-:W-:Y:S01]  /*00a0*/  IMAD.WIDE.U32 R6, R9, 0x4, R6 ;  /* 0x0000000409067825 */ /* 0x008fe200078e0006 */
[----:B--2---:R-:W-:-:S05]  /*00b0*/  IADD3 R9, PT, PT, R2, R5, RZ ;  /* 0x0000000502097210 */ /* 0x004fca0007ffe0ff */
[----:B------:R-:W-:Y:S01]  /*00c0*/  STG.E desc[UR4][R6.64], R9 ;  /* 0x0000000906007986 */ /* 0x000fe2000c101904 */
[----:B------:R-:W-:Y:S05]  /*00d0*/  EXIT ;  /* 0x000000000000794d */ /* 0x000fea0003800000 */
.L_x_0:
[----:B------:R-:W-:-:S00]  /*00e0*/  BRA `(.L_x_0) ;  /* 0xfffffffc00fc7947 */ /* 0x000fc0000383ffff */
[----:B------:R-:W-:-:S00]  /*00f0*/  NOP ;  /* 0x0000000000007918 */ /* 0x000fc00000000000 */
        /* <DEDUP_REMOVED lines=8> */
.L_x_1:


//--------------------- .nv.shared.reserved.0     --------------------------
	.section	.nv.shared.reserved.0,"aw",@nobits
	.weak		__nv_reservedSMEM_offset_0_alias
	.size		__nv_reservedSMEM_offset_0_alias, 0, 64
	.other		__nv_reservedSMEM_offset_0_alias,@"STO_CUDA_RESERVED_SHARED STV_DEFAULT"
__nv_reservedSMEM_offset_0_alias:
	.zero		0
	.zero		64


//--------------------- .nv.constant0._Z12randomMetersPiS_S_ --------------------------
	.section	.nv.constant0._Z12randomMetersPiS_S_,"a",@progbits
	.sectionflags	@""
	.align	4
.nv.constant0._Z12randomMetersPiS_S_:
	.zero		920


//--------------------- SYMBOLS --------------------------

	.type		.nv.reservedSmem.offset0,@object
	.size		.nv.reservedSmem.offset0,0x4
